//
// Generated by NVIDIA NVVM Compiler
//
// Compiler Build ID: CL-36424714
// Cuda compilation tools, release 13.0, V13.0.88
// Based on NVVM 20.0.0
//

.version 9.0
.target sm_100
.address_size 64

	// .globl	_Z18HA4_Strip_LabelingPiS_j

.visible .entry _Z18HA4_Strip_LabelingPiS_j(
	.param .u64 .ptr .align 1 _Z18HA4_Strip_LabelingPiS_j_param_0,
	.param .u64 .ptr .align 1 _Z18HA4_Strip_LabelingPiS_j_param_1,
	.param .u32 _Z18HA4_Strip_LabelingPiS_j_param_2
)
{
	.reg .pred 	%p<36>;
	.reg .b32 	%r<69>;
	.reg .b64 	%rd<13>;

	ld.param.u64 	%rd8, [_Z18HA4_Strip_LabelingPiS_j_param_0];
	ld.param.u64 	%rd9, [_Z18HA4_Strip_LabelingPiS_j_param_1];
	ld.param.u32 	%r25, [_Z18HA4_Strip_LabelingPiS_j_param_2];
	cvta.to.global.u64 	%rd1, %rd9;
	cvta.to.global.u64 	%rd2, %rd8;
	mov.u32 	%r26, %ctaid.y;
	mov.u32 	%r27, %ntid.y;
	mov.u32 	%r28, %tid.y;
	mad.lo.s32 	%r29, %r26, %r27, %r28;
	mul.lo.s32 	%r1, %r25, %r29;
	mov.u32 	%r2, %tid.x;
	setp.eq.s32 	%p1, %r25, 0;
	@%p1 bra 	$L__BB0_28;
	sub.s32 	%r31, 32, %r2;
	mov.b32 	%r32, -2147483648;
	shr.u32 	%r3, %r32, %r31;
	add.s32 	%r33, %r25, -1;
	shr.u32 	%r34, %r33, 5;
	add.s32 	%r4, %r34, 1;
	and.b32  	%r5, %r4, 3;
	setp.lt.u32 	%p2, %r25, 97;
	mov.b32 	%r66, 0;
	@%p2 bra 	$L__BB0_21;
	and.b32  	%r36, %r4, 268435452;
	neg.s32 	%r63, %r36;
	add.s64 	%rd3, %rd2, 256;
	add.s64 	%rd4, %rd1, 256;
	add.s32 	%r64, %r1, %r2;
	mov.b32 	%r65, 64;
$L__BB0_3:
	mul.wide.s32 	%rd10, %r64, 4;
	add.s64 	%rd5, %rd3, %rd10;
	add.s64 	%rd6, %rd4, %rd10;
	ld.global.u32 	%r37, [%rd5+-256];
	setp.eq.s32 	%p3, %r37, 0;
	setp.ne.s32 	%p4, %r37, 0;
	mov.b32 	%r38, -1;
	vote.sync.ballot.b32 	%r39, %p4, %r38;
	and.b32  	%r41, %r39, %r3;
	setp.ne.s32 	%p6, %r41, 0;
	or.pred  	%p7, %p3, %p6;
	@%p7 bra 	$L__BB0_7;
	setp.eq.s32 	%p8, %r2, 0;
	@%p8 bra 	$L__BB0_6;
	st.global.u32 	[%rd6+-256], %r64;
	bra.uni 	$L__BB0_7;
$L__BB0_6:
	st.global.u32 	[%rd6+-256], %r64;
$L__BB0_7:
	add.s32 	%r11, %r64, 32;
	ld.global.u32 	%r42, [%rd5+-128];
	setp.eq.s32 	%p9, %r42, 0;
	setp.ne.s32 	%p10, %r42, 0;
	mov.b32 	%r43, -1;
	vote.sync.ballot.b32 	%r44, %p10, %r43;
	and.b32  	%r46, %r44, %r3;
	setp.ne.s32 	%p12, %r46, 0;
	or.pred  	%p13, %p9, %p12;
	@%p13 bra 	$L__BB0_11;
	setp.eq.s32 	%p14, %r2, 0;
	@%p14 bra 	$L__BB0_10;
	st.global.u32 	[%rd6+-128], %r11;
	bra.uni 	$L__BB0_11;
$L__BB0_10:
	st.global.u32 	[%rd6+-128], %r11;
$L__BB0_11:
	add.s32 	%r12, %r64, 64;
	ld.global.u32 	%r47, [%rd5];
	setp.eq.s32 	%p15, %r47, 0;
	setp.ne.s32 	%p16, %r47, 0;
	mov.b32 	%r48, -1;
	vote.sync.ballot.b32 	%r49, %p16, %r48;
	and.b32  	%r51, %r49, %r3;
	setp.ne.s32 	%p18, %r51, 0;
	or.pred  	%p19, %p15, %p18;
	@%p19 bra 	$L__BB0_15;
	setp.eq.s32 	%p20, %r2, 0;
	@%p20 bra 	$L__BB0_14;
	st.global.u32 	[%rd6], %r12;
	bra.uni 	$L__BB0_15;
$L__BB0_14:
	st.global.u32 	[%rd6], %r12;
$L__BB0_15:
	add.s32 	%r13, %r64, 96;
	ld.global.u32 	%r52, [%rd5+128];
	setp.eq.s32 	%p21, %r52, 0;
	setp.ne.s32 	%p22, %r52, 0;
	mov.b32 	%r53, -1;
	vote.sync.ballot.b32 	%r54, %p22, %r53;
	and.b32  	%r56, %r54, %r3;
	setp.ne.s32 	%p24, %r56, 0;
	or.pred  	%p25, %p21, %p24;
	@%p25 bra 	$L__BB0_19;
	setp.eq.s32 	%p26, %r2, 0;
	@%p26 bra 	$L__BB0_18;
	st.global.u32 	[%rd6+128], %r13;
	bra.uni 	$L__BB0_19;
$L__BB0_18:
	st.global.u32 	[%rd6+128], %r13;
$L__BB0_19:
	add.s32 	%r65, %r65, 128;
	add.s32 	%r64, %r64, 128;
	add.s32 	%r63, %r63, 4;
	setp.ne.s32 	%p27, %r63, 0;
	@%p27 bra 	$L__BB0_3;
	add.s32 	%r66, %r65, -64;
$L__BB0_21:
	setp.eq.s32 	%p28, %r5, 0;
	@%p28 bra 	$L__BB0_28;
	add.s32 	%r57, %r2, %r66;
	add.s32 	%r68, %r57, %r1;
	neg.s32 	%r67, %r5;
$L__BB0_23:
	.pragma "nounroll";
	mul.wide.s32 	%rd11, %r68, 4;
	add.s64 	%rd7, %rd1, %rd11;
	add.s64 	%rd12, %rd2, %rd11;
	ld.global.u32 	%r58, [%rd12];
	setp.eq.s32 	%p29, %r58, 0;
	setp.ne.s32 	%p30, %r58, 0;
	mov.b32 	%r59, -1;
	vote.sync.ballot.b32 	%r60, %p30, %r59;
	and.b32  	%r62, %r60, %r3;
	setp.ne.s32 	%p32, %r62, 0;
	or.pred  	%p33, %p29, %p32;
	@%p33 bra 	$L__BB0_27;
	setp.eq.s32 	%p34, %r2, 0;
	@%p34 bra 	$L__BB0_26;
	st.global.u32 	[%rd7], %r68;
	bra.uni 	$L__BB0_27;
$L__BB0_26:
	st.global.u32 	[%rd7], %r68;
$L__BB0_27:
	add.s32 	%r68, %r68, 32;
	add.s32 	%r67, %r67, 1;
	setp.ne.s32 	%p35, %r67, 0;
	@%p35 bra 	$L__BB0_23;
$L__BB0_28:
	ret;

}


// ===== COMPILED SASS (sm_100) =====

	.target	sm_100

	.elftype	@"ET_EXEC"


//--------------------- .note.nv.tkinfo           --------------------------
	.section	.note.nv.tkinfo,"",@"SHT_NOTE"
	.sectionflags	@"SHF_NOTE_NV_TKINFO"
	.tkinfo
        /*0018*/ 	.word	0x00000002
        /*0030*/ 	.string	""
        /*0030*/ 	.string	"ptxas"
        /*0030*/ 	.string	"Cuda compilation tools, release 13.0, V13.0.88"
        /*0030*/ 	.string	"Build cuda_13.0.r13.0/compiler.36424714_0"
        /*0030*/ 	.string	"-arch sm_100 -m 64 "



//--------------------- .note.nv.cuinfo           --------------------------
	.section	.note.nv.cuinfo,"",@"SHT_NOTE"
	.sectionflags	@"SHF_NOTE_NV_CUINFO"
        /*0018*/ 	.short	0x0002
        /*001a*/ 	.short	0x0064
        /*001c*/ 	.short	0x0082
	.zero		2


//--------------------- .nv.info                  --------------------------
	.section	.nv.info,"",@"SHT_CUDA_INFO"
	.align	4


	//----- nvinfo : EIATTR_REGCOUNT
	.align		4
        /*0000*/ 	.byte	0x04, 0x2f
        /*0002*/ 	.short	(.L_1 - .L_0)
	.align		4
.L_0:
        /*0004*/ 	.word	index@(_Z18HA4_Strip_LabelingPiS_j)
        /*0008*/ 	.word	0x0000000e


	//----- nvinfo : EIATTR_FRAME_SIZE
	.align		4
.L_1:
        /*000c*/ 	.byte	0x04, 0x11
        /*000e*/ 	.short	(.L_3 - .L_2)
	.align		4
.L_2:
        /*0010*/ 	.word	index@(_Z18HA4_Strip_LabelingPiS_j)
        /*0014*/ 	.word	0x00000000


	//----- nvinfo : EIATTR_MIN_STACK_SIZE
	.align		4
.L_3:
        /*0018*/ 	.byte	0x04, 0x12
        /*001a*/ 	.short	(.L_5 - .L_4)
	.align		4
.L_4:
        /*001c*/ 	.word	index@(_Z18HA4_Strip_LabelingPiS_j)
        /*0020*/ 	.word	0x00000000
.L_5:


//--------------------- .nv.compat                --------------------------
	.section	.nv.compat,"",@"SHT_CUDA_COMPAT_INFO"
	.align	4
        /*0000*/ 	.byte	0x02, 0x09, 0x00, 0x00, 0x02, 0x02, 0x01, 0x00, 0x02, 0x05, 0x05, 0x00, 0x03, 0x07, 0x01, 0x01
        /*0010*/ 	.byte	0x02, 0x03, 0x00, 0x00, 0x02, 0x06, 0x01, 0x00, 0x04, 0x0b, 0x08, 0x00, 0x09, 0x00, 0x00, 0x00
        /*0020*/ 	.byte	0x00, 0x00, 0x00, 0x00


//--------------------- .nv.info._Z18HA4_Strip_LabelingPiS_j --------------------------
	.section	.nv.info._Z18HA4_Strip_LabelingPiS_j,"",@"SHT_CUDA_INFO"
	.sectionflags	@""
	.align	4


	//----- nvinfo : EIATTR_CUDA_API_VERSION
	.align		4
        /*0000*/ 	.byte	0x04, 0x37
        /*0002*/ 	.short	(.L_7 - .L_6)
.L_6:
        /*0004*/ 	.word	0x00000082


	//----- nvinfo : EIATTR_KPARAM_INFO
	.align		4
.L_7:
        /*0008*/ 	.byte	0x04, 0x17
        /*000a*/ 	.short	(.L_9 - .L_8)
.L_8:
        /*000c*/ 	.word	0x00000000
        /*0010*/ 	.short	0x0002
        /*0012*/ 	.short	0x0010
        /*0014*/ 	.byte	0x00, 0xf0, 0x11, 0x00


	//----- nvinfo : EIATTR_KPARAM_INFO
	.align		4
.L_9:
        /*0018*/ 	.byte	0x04, 0x17
        /*001a*/ 	.short	(.L_11 - .L_10)
.L_10:
        /*001c*/ 	.word	0x00000000
        /*0020*/ 	.short	0x0001
        /*0022*/ 	.short	0x0008
        /*0024*/ 	.byte	0x00, 0xf5, 0x21, 0x00


	//----- nvinfo : EIATTR_KPARAM_INFO
	.align		4
.L_11:
        /*0028*/ 	.byte	0x04, 0x17
        /*002a*/ 	.short	(.L_13 - .L_12)
.L_12:
        /*002c*/ 	.word	0x00000000
        /*0030*/ 	.short	0x0000
        /*0032*/ 	.short	0x0000
        /*0034*/ 	.byte	0x00, 0xf5, 0x21, 0x00


	//----- nvinfo : EIATTR_SPARSE_MMA_MASK
	.align		4
.L_13:
        /*0038*/ 	.byte	0x03, 0x50
        /*003a*/ 	.short	0x0000


	//----- nvinfo : EIATTR_MAXREG_COUNT
	.align		4
        /*003c*/ 	.byte	0x03, 0x1b
        /*003e*/ 	.short	0x00ff


	//----- nvinfo : EIATTR_MERCURY_ISA_VERSION
	.align		4
        /*0040*/ 	.byte	0x03, 0x5f
        /*0042*/ 	.short	0x0101


	//----- nvinfo : EIATTR_COOP_GROUP_MASK_REGIDS
	.align		4
        /*0044*/ 	.byte	0x04, 0x29
        /*0046*/ 	.short	(.L_15 - .L_14)


	//   ....[0]....
.L_14:
        /*0048*/ 	.word	0xffffffff


	//   ....[1]....
        /*004c*/ 	.word	0xffffffff


	//   ....[2]....
        /*0050*/ 	.word	0xffffffff


	//   ....[3]....
        /*0054*/ 	.word	0xffffffff


	//   ....[4]....
        /*0058*/ 	.word	0xffffffff


	//----- nvinfo : EIATTR_COOP_GROUP_INSTR_OFFSETS
	.align		4
.L_15:
        /*005c*/ 	.byte	0x04, 0x28
        /*005e*/ 	.short	(.L_17 - .L_16)


	//   ....[0]....
.L_16:
        /*0060*/ 	.word	0x00000240


	//   ....[1]....
        /*0064*/ 	.word	0x00000320


	//   ....[2]....
        /*0068*/ 	.word	0x000003e0


	//   ....[3]....
        /*006c*/ 	.word	0x000004a0


	//   ....[4]....
        /*0070*/ 	.word	0x00000650


	//----- nvinfo : EIATTR_VRC_CTA_INIT_COUNT
	.align		4
.L_17:
        /*0074*/ 	.byte	0x02, 0x4a
	.zero		1
	.zero		1


	//----- nvinfo : EIATTR_EXIT_INSTR_OFFSETS
	.align		4
        /*0078*/ 	.byte	0x04, 0x1c
        /*007a*/ 	.short	(.L_19 - .L_18)


	//   ....[0]....
.L_18:
        /*007c*/ 	.word	0x00000040


	//   ....[1]....
        /*0080*/ 	.word	0x00000580


	//   ....[2]....
        /*0084*/ 	.word	0x00000700


	//----- nvinfo : EIATTR_CRS_STACK_SIZE
	.align		4
.L_19:
        /*0088*/ 	.byte	0x04, 0x1e
        /*008a*/ 	.short	(.L_21 - .L_20)
.L_20:
        /*008c*/ 	.word	0x00000000


	//----- nvinfo : EIATTR_CBANK_PARAM_SIZE
	.align		4
.L_21:
        /*0090*/ 	.byte	0x03, 0x19
        /*0092*/ 	.short	0x0014


	//----- nvinfo : EIATTR_PARAM_CBANK
	.align		4
        /*0094*/ 	.byte	0x04, 0x0a
        /*0096*/ 	.short	(.L_23 - .L_22)
	.align		4
.L_22:
        /*0098*/ 	.word	index@(.nv.constant0._Z18HA4_Strip_LabelingPiS_j)
        /*009c*/ 	.short	0x0380
        /*009e*/ 	.short	0x0014


	//----- nvinfo : EIATTR_SW_WAR
	.align		4
.L_23:
        /*00a0*/ 	.byte	0x04, 0x36
        /*00a2*/ 	.short	(.L_25 - .L_24)
.L_24:
        /*00a4*/ 	.word	0x00000008
.L_25:


//--------------------- .nv.callgraph             --------------------------
	.section	.nv.callgraph,"",@"SHT_CUDA_CALLGRAPH"
	.align	4
	.sectionentsize	8
	.align		4
        /*0000*/ 	.word	0x00000000
	.align		4
        /*0004*/ 	.word	0xffffffff
	.align		4
        /*0008*/ 	.word	0x00000000
	.align		4
        /*000c*/ 	.word	0xfffffffe
	.align		4
        /*0010*/ 	.word	0x00000000
	.align		4
        /*0014*/ 	.word	0xfffffffd
	.align		4
        /*0018*/ 	.word	0x00000000
	.align		4
        /*001c*/ 	.word	0xfffffffc


//--------------------- .text._Z18HA4_Strip_LabelingPiS_j --------------------------
	.section	.text._Z18HA4_Strip_LabelingPiS_j,"ax",@progbits
	.align	128
        .global         _Z18HA4_Strip_LabelingPiS_j
        .type           _Z18HA4_Strip_LabelingPiS_j,@function
        .size           _Z18HA4_Strip_LabelingPiS_j,(.L_x_14 - _Z18HA4_Strip_LabelingPiS_j)
        .other          _Z18HA4_Strip_LabelingPiS_j,@"STO_CUDA_ENTRY STV_DEFAULT"
_Z18HA4_Strip_LabelingPiS_j:
.text._Z18HA4_Strip_LabelingPiS_j:
[----:B------:R-:W-:Y:S01]  /*0000*/  LDC R1, c[0x0][0x37c] ;  /* 0x0000df00ff017b82 */ /* 0x000fe20000000800 */
[----:B------:R-:W0:Y:S07]  /*0010*/  LDCU UR13, c[0x0][0x390] ;  /* 0x00007200ff0d77ac */ /* 0x000e2e0008000800 */
[----:B------:R-:W1:Y:S01]  /*0020*/  S2UR UR6, SR_CTAID.Y ;  /* 0x00000000000679c3 */ /* 0x000e620000002600 */
[----:B0-----:R-:W-:-:S13]  /*0030*/  ISETP.NE.AND P0, PT, RZ, UR13, PT ;  /* 0x0000000dff007c0c */ /* 0x001fda000bf05270 */
[----:B-1----:R-:W-:Y:S05]  /*0040*/  @!P0 EXIT ;  /* 0x000000000000894d */ /* 0x002fea0003800000 */
[----:B------:R-:W0:Y:S01]  /*0050*/  S2R R0, SR_TID.X ;  /* 0x0000000000007919 */ /* 0x000e220000002100 */
[----:B------:R-:W1:Y:S01]  /*0060*/  LDC R3, c[0x0][0x364] ;  /* 0x0000d900ff037b82 */ /* 0x000e620000000800 */
[----:B------:R-:W-:Y:S01]  /*0070*/  UISETP.GE.U32.AND UP0, UPT, UR13, 0x61, UPT ;  /* 0x000000610d00788c */ /* 0x000fe2000bf06070 */
[----:B------:R-:W-:Y:S01]  /*0080*/  IMAD.MOV.U32 R5, RZ, RZ, -0x80000000 ;  /* 0x80000000ff057424 */ /* 0x000fe200078e00ff */
[----:B------:R-:W1:Y:S01]  /*0090*/  S2R R4, SR_TID.Y ;  /* 0x0000000000047919 */ /* 0x000e620000002200 */
[----:B------:R-:W-:Y:S01]  /*00a0*/  UIADD3 UR4, UPT, UPT, UR13, -0x1, URZ ;  /* 0xffffffff0d047890 */ /* 0x000fe2000fffe0ff */
[----:B------:R-:W2:Y:S03]  /*00b0*/  LDCU.64 UR14, c[0x0][0x358] ;  /* 0x00006b00ff0e77ac */ /* 0x000ea60008000a00 */
[----:B------:R-:W-:-:S03]  /*00c0*/  ULEA.HI UR5, UR4, 0x1, URZ, 0x1b ;  /* 0x0000000104057891 */ /* 0x000fc6000f8fd8ff */
[----:B------:R-:W-:Y:S01]  /*00d0*/  UMOV UR4, URZ ;  /* 0x000000ff00047c82 */ /* 0x000fe20008000000 */
[----:B------:R-:W-:Y:S01]  /*00e0*/  ULOP3.LUT UR12, UR5, 0x3, URZ, 0xc0, !UPT ;  /* 0x00000003050c7892 */ /* 0x000fe2000f8ec0ff */
[----:B0-----:R-:W-:Y:S01]  /*00f0*/  IADD3 R2, PT, PT, -R0, 0x20, RZ ;  /* 0x0000002000027810 */ /* 0x001fe20007ffe1ff */
[----:B-1----:R-:W-:-:S03]  /*0100*/  IMAD R3, R3, UR6, R4 ;  /* 0x0000000603037c24 */ /* 0x002fc6000f8e0204 */
[----:B------:R-:W-:Y:S01]  /*0110*/  SHF.R.U32.HI R2, RZ, R2, R5 ;  /* 0x00000002ff027219 */ /* 0x000fe20000011605 */
[----:B--2---:R-:W-:Y:S06]  /*0120*/  BRA.U !UP0, `(.L_x_0) ;  /* 0x0000000508107547 */ /* 0x004fec000b800000 */
[----:B------:R-:W0:Y:S01]  /*0130*/  LDCU.128 UR8, c[0x0][0x380] ;  /* 0x00007000ff0877ac */ /* 0x000e220008000c00 */
[----:B------:R-:W-:Y:S01]  /*0140*/  IMAD R9, R3, UR13, R0 ;  /* 0x0000000d03097c24 */ /* 0x000fe2000f8e0200 */
[----:B------:R-:W-:Y:S01]  /*0150*/  ULOP3.LUT UR5, UR5, 0xffffffc, URZ, 0xc0, !UPT ;  /* 0x0ffffffc05057892 */ /* 0x000fe2000f8ec0ff */
[----:B------:R-:W-:-:S03]  /*0160*/  UMOV UR4, 0x40 ;  /* 0x0000004000047882 */ /* 0x000fc60000000000 */
[----:B------:R-:W-:Y:S02]  /*0170*/  UIADD3 UR5, UPT, UPT, -UR5, URZ, URZ ;  /* 0x000000ff05057290 */ /* 0x000fe4000fffe1ff */
[----:B0-----:R-:W-:Y:S02]  /*0180*/  UIADD3 UR8, UP0, UPT, UR8, 0x100, URZ ;  /* 0x0000010008087890 */ /* 0x001fe4000ff1e0ff */
[----:B------:R-:W-:Y:S02]  /*0190*/  UIADD3 UR6, UP1, UPT, UR10, 0x100, URZ ;  /* 0x000001000a067890 */ /* 0x000fe4000ff3e0ff */
[----:B------:R-:W-:Y:S02]  /*01a0*/  UIADD3.X UR9, UPT, UPT, URZ, UR9, URZ, UP0, !UPT ;  /* 0x00000009ff097290 */ /* 0x000fe400087fe4ff */
[----:B------:R-:W-:-:S12]  /*01b0*/  UIADD3.X UR7, UPT, UPT, URZ, UR11, URZ, UP1, !UPT ;  /* 0x0000000bff077290 */ /* 0x000fd80008ffe4ff */
.L_x_9:
[----:B------:R-:W-:Y:S02]  /*01c0*/  IMAD.U32 R4, RZ, RZ, UR8 ;  /* 0x00000008ff047e24 */ /* 0x000fe4000f8e00ff */
[----:B-1----:R-:W-:Y:S02]  /*01d0*/  IMAD.U32 R5, RZ, RZ, UR9 ;  /* 0x00000009ff057e24 */ /* 0x002fe4000f8e00ff */
[----:B------:R-:W-:-:S05]  /*01e0*/  IMAD.WIDE R4, R9, 0x4, R4 ;  /* 0x0000000409047825 */ /* 0x000fca00078e0204 */
[----:B------:R-:W2:Y:S01]  /*01f0*/  LDG.E R6, desc[UR14][R4.64+-0x100] ;  /* 0xffff000e04067981 */ /* 0x000ea2000c1e1900 */
[----:B------:R-:W-:Y:S01]  /*0200*/  UIADD3 UR5, UPT, UPT, UR5, 0x4, URZ ;  /* 0x0000000405057890 */ /* 0x000fe2000fffe0ff */
[----:B------:R-:W-:Y:S03]  /*0210*/  BSSY.RECONVERGENT B0, `(.L_x_1) ;  /* 0x000000d000007945 */ /* 0x000fe60003800200 */
[----:B------:R-:W-:Y:S01]  /*0220*/  UISETP.NE.AND UP0, UPT, UR5, URZ, UPT ;  /* 0x000000ff0500728c */ /* 0x000fe2000bf05270 */
[----:B--2---:R-:W-:-:S13]  /*0230*/  ISETP.NE.AND P0, PT, R6, RZ, PT ;  /* 0x000000ff0600720c */ /* 0x004fda0003f05270 */
[----:B------:R-:W-:-:S04]  /*0240*/  VOTE.ANY R7, PT, P0 ;  /* 0x0000000000077806 */ /* 0x000fc800000e0100 */
[----:B------:R-:W-:Y:S01]  /*0250*/  LOP3.LUT P0, RZ, R7, R2, RZ, 0xc0, !PT ;  /* 0x0000000207ff7212 */ /* 0x000fe2000780c0ff */
[----:B------:R-:W-:-:S03]  /*0260*/  IMAD.U32 R7, RZ, RZ, UR7 ;  /* 0x00000007ff077e24 */ /* 0x000fc6000f8e00ff */
[----:B------:R-:W-:Y:S01]  /*0270*/  ISETP.EQ.OR P0, PT, R6, RZ, P0 ;  /* 0x000000ff0600720c */ /* 0x000fe20000702670 */
[----:B------:R-:W-:-:S04]  /*0280*/  IMAD.U32 R6, RZ, RZ, UR6 ;  /* 0x00000006ff067e24 */ /* 0x000fc8000f8e00ff */
[----:B------:R-:W-:-:S08]  /*0290*/  IMAD.WIDE R6, R9, 0x4, R6 ;  /* 0x0000000409067825 */ /* 0x000fd000078e0206 */
[----:B------:R-:W-:Y:S05]  /*02a0*/  @P0 BRA `(.L_x_2) ;  /* 0x00000000000c0947 */ /* 0x000fea0003800000 */
[----:B------:R-:W-:-:S13]  /*02b0*/  ISETP.NE.AND P0, PT, R0, RZ, PT ;  /* 0x000000ff0000720c */ /* 0x000fda0003f05270 */
[----:B------:R0:W-:Y:S04]  /*02c0*/  @P0 STG.E desc[UR14][R6.64+-0x100], R9 ;  /* 0xffff000906000986 */ /* 0x0001e8000c10190e */
[----:B------:R0:W-:Y:S02]  /*02d0*/  @!P0 STG.E desc[UR14][R6.64+-0x100], R9 ;  /* 0xffff000906008986 */ /* 0x0001e4000c10190e */
.L_x_2:
[----:B------:R-:W-:Y:S05]  /*02e0*/  BSYNC.RECONVERGENT B0 ;  /* 0x0000000000007941 */ /* 0x000fea0003800200 */
.L_x_1:
[----:B------:R-:W2:Y:S01]  /*02f0*/  LDG.E R8, desc[UR14][R4.64+-0x80] ;  /* 0xffff800e04087981 */ /* 0x000ea2000c1e1900 */
[----:B------:R-:W-:Y:S01]  /*0300*/  BSSY.RECONVERGENT B0, `(.L_x_3) ;  /* 0x000000a000007945 */ /* 0x000fe20003800200 */
[----:B--2---:R-:W-:-:S13]  /*0310*/  ISETP.NE.AND P0, PT, R8, RZ, PT ;  /* 0x000000ff0800720c */ /* 0x004fda0003f05270 */
[----:B------:R-:W-:-:S04]  /*0320*/  VOTE.ANY R11, PT, P0 ;  /* 0x00000000000b7806 */ /* 0x000fc800000e0100 */
[----:B------:R-:W-:-:S04]  /*0330*/  LOP3.LUT P0, RZ, R11, R2, RZ, 0xc0, !PT ;  /* 0x000000020bff7212 */ /* 0x000fc8000780c0ff */
[----:B------:R-:W-:-:S13]  /*0340*/  ISETP.EQ.OR P0, PT, R8, RZ, P0 ;  /* 0x000000ff0800720c */ /* 0x000fda0000702670 */
[----:B------:R-:W-:Y:S05]  /*0350*/  @P0 BRA `(.L_x_4) ;  /* 0x0000000000100947 */ /* 0x000fea0003800000 */
[----:B------:R-:W-:Y:S01]  /*0360*/  ISETP.NE.AND P0, PT, R0, RZ, PT ;  /* 0x000000ff0000720c */ /* 0x000fe20003f05270 */
[----:B------:R-:W-:-:S12]  /*0370*/  VIADD R11, R9, 0x20 ;  /* 0x00000020090b7836 */ /* 0x000fd80000000000 */
[----:B------:R1:W-:Y:S04]  /*0380*/  @P0 STG.E desc[UR14][R6.64+-0x80], R11 ;  /* 0xffff800b06000986 */ /* 0x0003e8000c10190e */
[----:B------:R1:W-:Y:S02]  /*0390*/  @!P0 STG.E desc[UR14][R6.64+-0x80], R11 ;  /* 0xffff800b06008986 */ /* 0x0003e4000c10190e */
.L_x_4:
[----:B------:R-:W-:Y:S05]  /*03a0*/  BSYNC.RECONVERGENT B0 ;  /* 0x0000000000007941 */ /* 0x000fea0003800200 */
.L_x_3:
[----:B------:R-:W2:Y:S01]  /*03b0*/  LDG.E R8, desc[UR14][R4.64] ;  /* 0x0000000e04087981 */ /* 0x000ea2000c1e1900 */
[----:B------:R-:W-:Y:S01]  /*03c0*/  BSSY.RECONVERGENT B0, `(.L_x_5) ;  /* 0x000000a000007945 */ /* 0x000fe20003800200 */
[----:B--2---:R-:W-:-:S13]  /*03d0*/  ISETP.NE.AND P0, PT, R8, RZ, PT ;  /* 0x000000ff0800720c */ /* 0x004fda0003f05270 */
[----:B-1----:R-:W-:-:S04]  /*03e0*/  VOTE.ANY R11, PT, P0 ;  /* 0x00000000000b7806 */ /* 0x002fc800000e0100 */
[----:B------:R-:W-:-:S04]  /*03f0*/  LOP3.LUT P0, RZ, R11, R2, RZ, 0xc0, !PT ;  /* 0x000000020bff7212 */ /* 0x000fc8000780c0ff */
[----:B------:R-:W-:-:S13]  /*0400*/  ISETP.EQ.OR P0, PT, R8, RZ, P0 ;  /* 0x000000ff0800720c */ /* 0x000fda0000702670 */
[----:B------:R-:W-:Y:S05]  /*0410*/  @P0 BRA `(.L_x_6) ;  /* 0x0000000000100947 */ /* 0x000fea0003800000 */
[----:B------:R-:W-:Y:S01]  /*0420*/  ISETP.NE.AND P0, PT, R0, RZ, PT ;  /* 0x000000ff0000720c */ /* 0x000fe20003f05270 */
[----:B------:R-:W-:-:S12]  /*0430*/  VIADD R11, R9, 0x40 ;  /* 0x00000040090b7836 */ /* 0x000fd80000000000 */
[----:B------:R1:W-:Y:S04]  /*0440*/  @P0 STG.E desc[UR14][R6.64], R11 ;  /* 0x0000000b06000986 */ /* 0x0003e8000c10190e */
[----:B------:R1:W-:Y:S02]  /*0450*/  @!P0 STG.E desc[UR14][R6.64], R11 ;  /* 0x0000000b06008986 */ /* 0x0003e4000c10190e */
.L_x_6:
[----:B------:R-:W-:Y:S05]  /*0460*/  BSYNC.RECONVERGENT B0 ;  /* 0x0000000000007941 */ /* 0x000fea0003800200 */
.L_x_5:
        /* <DEDUP_REMOVED lines=11> */
.L_x_8:
[----:B------:R-:W-:Y:S05]  /*0520*/  BSYNC.RECONVERGENT B0 ;  /* 0x0000000000007941 */ /* 0x000fea0003800200 */
.L_x_7:
[----:B0-----:R-:W-:Y:S01]  /*0530*/  VIADD R9, R9, 0x80 ;  /* 0x0000008009097836 */ /* 0x001fe20000000000 */
[----:B------:R-:W-:Y:S01]  /*0540*/  UIADD3 UR4, UPT, UPT, UR4, 0x80, URZ ;  /* 0x0000008004047890 */ /* 0x000fe2000fffe0ff */
[----:B------:R-:W-:Y:S11]  /*0550*/  BRA.U UP0, `(.L_x_9) ;  /* 0xfffffffd00187547 */ /* 0x000ff6000b83ffff */
[----:B------:R-:W-:-:S12]  /*0560*/  UIADD3 UR4, UPT, UPT, UR4, -0x40, URZ ;  /* 0xffffffc004047890 */ /* 0x000fd8000fffe0ff */
.L_x_0:
[----:B------:R-:W-:-:S13]  /*0570*/  ISETP.NE.AND P0, PT, RZ, UR12, PT ;  /* 0x0000000cff007c0c */ /* 0x000fda000bf05270 */
[----:B------:R-:W-:Y:S05]  /*0580*/  @!P0 EXIT ;  /* 0x000000000000894d */ /* 0x000fea0003800000 */
[----:B------:R-:W0:Y:S01]  /*0590*/  LDC.64 R8, c[0x0][0x380] ;  /* 0x0000e000ff087b82 */ /* 0x000e220000000a00 */
[----:B------:R-:W2:Y:S01]  /*05a0*/  LDCU UR6, c[0x0][0x390] ;  /* 0x00007200ff0677ac */ /* 0x000ea20008000800 */
[----:B------:R-:W-:Y:S01]  /*05b0*/  VIADD R4, R0, UR4 ;  /* 0x0000000400047c36 */ /* 0x000fe20008000000 */
[----:B------:R-:W-:-:S05]  /*05c0*/  UIADD3 UR5, UPT, UPT, -UR12, URZ, URZ ;  /* 0x000000ff0c057290 */ /* 0x000fca000fffe1ff */
[----:B-1----:R-:W1:Y:S01]  /*05d0*/  LDC.64 R6, c[0x0][0x388] ;  /* 0x0000e200ff067b82 */ /* 0x002e620000000a00 */
[----:B--2---:R-:W-:-:S07]  /*05e0*/  IMAD R3, R3, UR6, R4 ;  /* 0x0000000603037c24 */ /* 0x004fce000f8e0204 */
.L_x_12:
[----:B0-----:R-:W-:-:S06]  /*05f0*/  IMAD.WIDE R4, R3, 0x4, R8 ;  /* 0x0000000403047825 */ /* 0x001fcc00078e0208 */
[----:B------:R-:W2:Y:S01]  /*0600*/  LDG.E R4, desc[UR14][R4.64] ;  /* 0x0000000e04047981 */ /* 0x000ea2000c1e1900 */
[----:B------:R-:W-:Y:S01]  /*0610*/  UIADD3 UR5, UPT, UPT, UR5, 0x1, URZ ;  /* 0x0000000105057890 */ /* 0x000fe2000fffe0ff */
[----:B------:R-:W-:Y:S03]  /*0620*/  BSSY.RECONVERGENT B0, `(.L_x_10) ;  /* 0x000000b000007945 */ /* 0x000fe60003800200 */
[----:B------:R-:W-:Y:S01]  /*0630*/  UISETP.NE.AND UP0, UPT, UR5, URZ, UPT ;  /* 0x000000ff0500728c */ /* 0x000fe2000bf05270 */
[----:B--2---:R-:W-:-:S13]  /*0640*/  ISETP.NE.AND P0, PT, R4, RZ, PT ;  /* 0x000000ff0400720c */ /* 0x004fda0003f05270 */
[----:B------:R-:W-:-:S04]  /*0650*/  VOTE.ANY R11, PT, P0 ;  /* 0x00000000000b7806 */ /* 0x000fc800000e0100 */
[----:B------:R-:W-:-:S04]  /*0660*/  LOP3.LUT P0, RZ, R11, R2, RZ, 0xc0, !PT ;  /* 0x000000020bff7212 */ /* 0x000fc8000780c0ff */
[----:B------:R-:W-:-:S13]  /*0670*/  ISETP.EQ.OR P0, PT, R4, RZ, P0 ;  /* 0x000000ff0400720c */ /* 0x000fda0000702670 */
[----:B------:R-:W-:Y:S05]  /*0680*/  @P0 BRA `(.L_x_11) ;  /* 0x0000000000100947 */ /* 0x000fea0003800000 */
[----:B------:R-:W-:Y:S01]  /*0690*/  ISETP.NE.AND P0, PT, R0, RZ, PT ;  /* 0x000000ff0000720c */ /* 0x000fe20003f05270 */
[----:B-1----:R-:W-:-:S12]  /*06a0*/  IMAD.WIDE R4, R3, 0x4, R6 ;  /* 0x0000000403047825 */ /* 0x002fd800078e0206 */
[----:B------:R0:W-:Y:S04]  /*06b0*/  @P0 STG.E desc[UR14][R4.64], R3 ;  /* 0x0000000304000986 */ /* 0x0001e8000c10190e */
[----:B------:R0:W-:Y:S02]  /*06c0*/  @!P0 STG.E desc[UR14][R4.64], R3 ;  /* 0x0000000304008986 */ /* 0x0001e4000c10190e */
.L_x_11:
[----:B------:R-:W-:Y:S05]  /*06d0*/  BSYNC.RECONVERGENT B0 ;  /* 0x0000000000007941 */ /* 0x000fea0003800200 */
.L_x_10:
[----:B0-----:R-:W-:Y:S01]  /*06e0*/  VIADD R3, R3, 0x20 ;  /* 0x0000002003037836 */ /* 0x001fe20000000000 */
[----:B------:R-:W-:Y:S06]  /*06f0*/  BRA.U UP0, `(.L_x_12) ;  /* 0xfffffffd00bc7547 */ /* 0x000fec000b83ffff */
[----:B------:R-:W-:Y:S05]  /*0700*/  EXIT ;  /* 0x000000000000794d */ /* 0x000fea0003800000 */
.L_x_13:
[----:B------:R-:W-:-:S00]  /*0710*/  BRA `(.L_x_13) ;  /* 0xfffffffc00fc7947 */ /* 0x000fc0000383ffff */
[----:B------:R-:W-:-:S00]  /*0720*/  NOP ;  /* 0x0000000000007918 */ /* 0x000fc00000000000 */
        /* <DEDUP_REMOVED lines=13> */
.L_x_14:


//--------------------- .nv.shared.reserved.0     --------------------------
	.section	.nv.shared.reserved.0,"aw",@nobits
	.weak		__nv_reservedSMEM_offset_0_alias
	.size		__nv_reservedSMEM_offset_0_alias, 0, 64
	.other		__nv_reservedSMEM_offset_0_alias,@"STO_CUDA_RESERVED_SHARED STV_DEFAULT"
__nv_reservedSMEM_offset_0_alias:
	.zero		0
	.zero		64


//--------------------- .nv.constant0._Z18HA4_Strip_LabelingPiS_j --------------------------
	.section	.nv.constant0._Z18HA4_Strip_LabelingPiS_j,"a",@progbits
	.sectionflags	@""
	.align	4
.nv.constant0._Z18HA4_Strip_LabelingPiS_j:
	.zero		916


//--------------------- SYMBOLS --------------------------

	.type		.nv.reservedSmem.offset0,@object
	.size		.nv.reservedSmem.offset0,0x4
